//
// Generated by NVIDIA NVVM Compiler
//
// Compiler Build ID: CL-36424714
// Cuda compilation tools, release 13.0, V13.0.88
// Based on NVVM 20.0.0
//

.version 9.0
.target sm_100
.address_size 64

	// .globl	_Z21tiled_conv_1d_basic_kPfS_ii
.const .align 4 .b8 M[20];
// _ZZ21tiled_conv_1d_basic_kPfS_iiE3Nds has been demoted

.visible .entry _Z21tiled_conv_1d_basic_kPfS_ii(
	.param .u64 .ptr .align 1 _Z21tiled_conv_1d_basic_kPfS_ii_param_0,
	.param .u64 .ptr .align 1 _Z21tiled_conv_1d_basic_kPfS_ii_param_1,
	.param .u32 _Z21tiled_conv_1d_basic_kPfS_ii_param_2,
	.param .u32 _Z21tiled_conv_1d_basic_kPfS_ii_param_3
)
{
	.reg .pred 	%p<16>;
	.reg .b32 	%r<62>;
	.reg .b32 	%f<79>;
	.reg .b64 	%rd<27>;
	// demoted variable
	.shared .align 4 .b8 _ZZ21tiled_conv_1d_basic_kPfS_iiE3Nds[144];
	ld.param.u64 	%rd5, [_Z21tiled_conv_1d_basic_kPfS_ii_param_0];
	ld.param.u64 	%rd4, [_Z21tiled_conv_1d_basic_kPfS_ii_param_1];
	ld.param.u32 	%r23, [_Z21tiled_conv_1d_basic_kPfS_ii_param_2];
	ld.param.u32 	%r24, [_Z21tiled_conv_1d_basic_kPfS_ii_param_3];
	cvta.to.global.u64 	%rd1, %rd5;
	mov.u32 	%r1, %ctaid.x;
	mov.u32 	%r2, %ntid.x;
	mul.lo.s32 	%r25, %r1, %r2;
	mov.u32 	%r3, %tid.x;
	add.s32 	%r4, %r25, %r3;
	shr.u32 	%r26, %r23, 31;
	add.s32 	%r27, %r23, %r26;
	shr.s32 	%r5, %r27, 1;
	sub.s32 	%r28, %r25, %r2;
	add.s32 	%r6, %r28, %r3;
	sub.s32 	%r29, %r2, %r5;
	setp.lt.u32 	%p1, %r3, %r29;
	@%p1 bra 	$L__BB0_4;
	setp.lt.s32 	%p2, %r6, 0;
	mov.f32 	%f69, 0f00000000;
	@%p2 bra 	$L__BB0_3;
	mul.wide.u32 	%rd6, %r6, 4;
	add.s64 	%rd7, %rd1, %rd6;
	ld.global.f32 	%f69, [%rd7];
$L__BB0_3:
	sub.s32 	%r30, %r3, %r2;
	add.s32 	%r31, %r30, %r5;
	shl.b32 	%r32, %r31, 2;
	mov.u32 	%r33, _ZZ21tiled_conv_1d_basic_kPfS_iiE3Nds;
	add.s32 	%r34, %r33, %r32;
	st.shared.f32 	[%r34], %f69;
$L__BB0_4:
	mul.wide.u32 	%rd8, %r4, 4;
	add.s64 	%rd9, %rd1, %rd8;
	ld.global.f32 	%f18, [%rd9];
	add.s32 	%r35, %r5, %r3;
	shl.b32 	%r36, %r35, 2;
	mov.u32 	%r37, _ZZ21tiled_conv_1d_basic_kPfS_iiE3Nds;
	add.s32 	%r38, %r37, %r36;
	st.shared.f32 	[%r38], %f18;
	shl.b32 	%r39, %r1, 2;
	add.s32 	%r7, %r38, %r39;
	ld.shared.f32 	%f19, [%r7];
	setp.neu.f32 	%p3, %f19, 0f00000000;
	add.s32 	%r8, %r4, %r2;
	setp.ge.u32 	%p4, %r3, %r5;
	or.pred  	%p5, %p4, %p3;
	@%p5 bra 	$L__BB0_8;
	setp.ge.s32 	%p6, %r8, %r24;
	mov.f32 	%f70, 0f00000000;
	@%p6 bra 	$L__BB0_7;
	mul.wide.s32 	%rd10, %r8, 4;
	add.s64 	%rd11, %rd1, %rd10;
	ld.global.f32 	%f70, [%rd11];
$L__BB0_7:
	st.shared.f32 	[%r7], %f70;
$L__BB0_8:
	bar.sync 	0;
	setp.lt.s32 	%p7, %r23, 1;
	mov.f32 	%f78, 0f00000000;
	@%p7 bra 	$L__BB0_20;
	and.b32  	%r9, %r23, 7;
	setp.lt.u32 	%p8, %r23, 8;
	mov.f32 	%f78, 0f00000000;
	mov.b32 	%r60, 0;
	@%p8 bra 	$L__BB0_12;
	and.b32  	%r60, %r23, 2147483640;
	neg.s32 	%r58, %r60;
	shl.b32 	%r41, %r3, 2;
	add.s32 	%r43, %r41, %r37;
	add.s32 	%r57, %r43, 16;
	mov.u64 	%rd13, M;
	add.s64 	%rd26, %rd13, 16;
	mov.f32 	%f78, 0f00000000;
$L__BB0_11:
	.pragma "nounroll";
	ld.const.f32 	%f26, [%rd26+-16];
	ld.shared.f32 	%f27, [%r57+-16];
	fma.rn.f32 	%f28, %f26, %f27, %f78;
	ld.const.f32 	%f29, [%rd26+-12];
	ld.shared.f32 	%f30, [%r57+-12];
	fma.rn.f32 	%f31, %f29, %f30, %f28;
	ld.const.f32 	%f32, [%rd26+-8];
	ld.shared.f32 	%f33, [%r57+-8];
	fma.rn.f32 	%f34, %f32, %f33, %f31;
	ld.const.f32 	%f35, [%rd26+-4];
	ld.shared.f32 	%f36, [%r57+-4];
	fma.rn.f32 	%f37, %f35, %f36, %f34;
	ld.const.f32 	%f38, [%rd26];
	ld.shared.f32 	%f39, [%r57];
	fma.rn.f32 	%f40, %f38, %f39, %f37;
	ld.const.f32 	%f41, [%rd26+4];
	ld.shared.f32 	%f42, [%r57+4];
	fma.rn.f32 	%f43, %f41, %f42, %f40;
	ld.const.f32 	%f44, [%rd26+8];
	ld.shared.f32 	%f45, [%r57+8];
	fma.rn.f32 	%f46, %f44, %f45, %f43;
	ld.const.f32 	%f47, [%rd26+12];
	ld.shared.f32 	%f48, [%r57+12];
	fma.rn.f32 	%f78, %f47, %f48, %f46;
	add.s32 	%r58, %r58, 8;
	add.s64 	%rd26, %rd26, 32;
	add.s32 	%r57, %r57, 32;
	setp.ne.s32 	%p9, %r58, 0;
	@%p9 bra 	$L__BB0_11;
$L__BB0_12:
	setp.eq.s32 	%p10, %r9, 0;
	@%p10 bra 	$L__BB0_20;
	and.b32  	%r18, %r23, 3;
	setp.lt.u32 	%p11, %r9, 4;
	@%p11 bra 	$L__BB0_15;
	mul.wide.u32 	%rd14, %r60, 4;
	mov.u64 	%rd15, M;
	add.s64 	%rd16, %rd15, %rd14;
	ld.const.f32 	%f50, [%rd16];
	add.s32 	%r44, %r60, %r3;
	shl.b32 	%r45, %r44, 2;
	add.s32 	%r47, %r37, %r45;
	ld.shared.f32 	%f51, [%r47];
	fma.rn.f32 	%f52, %f50, %f51, %f78;
	ld.const.f32 	%f53, [%rd16+4];
	ld.shared.f32 	%f54, [%r47+4];
	fma.rn.f32 	%f55, %f53, %f54, %f52;
	ld.const.f32 	%f56, [%rd16+8];
	ld.shared.f32 	%f57, [%r47+8];
	fma.rn.f32 	%f58, %f56, %f57, %f55;
	ld.const.f32 	%f59, [%rd16+12];
	ld.shared.f32 	%f60, [%r47+12];
	fma.rn.f32 	%f78, %f59, %f60, %f58;
	add.s32 	%r60, %r60, 4;
$L__BB0_15:
	setp.eq.s32 	%p12, %r18, 0;
	@%p12 bra 	$L__BB0_20;
	setp.eq.s32 	%p13, %r18, 1;
	@%p13 bra 	$L__BB0_18;
	mul.wide.u32 	%rd17, %r60, 4;
	mov.u64 	%rd18, M;
	add.s64 	%rd19, %rd18, %rd17;
	ld.const.f32 	%f62, [%rd19];
	add.s32 	%r48, %r60, %r3;
	shl.b32 	%r49, %r48, 2;
	add.s32 	%r51, %r37, %r49;
	ld.shared.f32 	%f63, [%r51];
	fma.rn.f32 	%f64, %f62, %f63, %f78;
	ld.const.f32 	%f65, [%rd19+4];
	ld.shared.f32 	%f66, [%r51+4];
	fma.rn.f32 	%f78, %f65, %f66, %f64;
	add.s32 	%r60, %r60, 2;
$L__BB0_18:
	and.b32  	%r52, %r23, 1;
	setp.eq.b32 	%p14, %r52, 1;
	not.pred 	%p15, %p14;
	@%p15 bra 	$L__BB0_20;
	mul.wide.u32 	%rd20, %r60, 4;
	mov.u64 	%rd21, M;
	add.s64 	%rd22, %rd21, %rd20;
	ld.const.f32 	%f67, [%rd22];
	add.s32 	%r53, %r60, %r3;
	shl.b32 	%r54, %r53, 2;
	add.s32 	%r56, %r37, %r54;
	ld.shared.f32 	%f68, [%r56];
	fma.rn.f32 	%f78, %f67, %f68, %f78;
$L__BB0_20:
	cvta.to.global.u64 	%rd23, %rd4;
	mul.wide.s32 	%rd24, %r4, 4;
	add.s64 	%rd25, %rd23, %rd24;
	st.global.f32 	[%rd25], %f78;
	ret;

}


// ===== COMPILED SASS (sm_100) =====

	.target	sm_100

	.elftype	@"ET_EXEC"


//--------------------- .note.nv.tkinfo           --------------------------
	.section	.note.nv.tkinfo,"",@"SHT_NOTE"
	.sectionflags	@"SHF_NOTE_NV_TKINFO"
	.tkinfo
        /*0018*/ 	.word	0x00000002
        /*0030*/ 	.string	""
        /*0030*/ 	.string	"ptxas"
        /*0030*/ 	.string	"Cuda compilation tools, release 13.0, V13.0.88"
        /*0030*/ 	.string	"Build cuda_13.0.r13.0/compiler.36424714_0"
        /*0030*/ 	.string	"-arch sm_100 -m 64 "



//--------------------- .note.nv.cuinfo           --------------------------
	.section	.note.nv.cuinfo,"",@"SHT_NOTE"
	.sectionflags	@"SHF_NOTE_NV_CUINFO"
        /*0018*/ 	.short	0x0002
        /*001a*/ 	.short	0x0064
        /*001c*/ 	.short	0x0082
	.zero		2


//--------------------- .nv.info                  --------------------------
	.section	.nv.info,"",@"SHT_CUDA_INFO"
	.align	4


	//----- nvinfo : EIATTR_REGCOUNT
	.align		4
        /*0000*/ 	.byte	0x04, 0x2f
        /*0002*/ 	.short	(.L_2 - .L_1)
	.align		4
.L_1:
        /*0004*/ 	.word	index@(_Z21tiled_conv_1d_basic_kPfS_ii)
        /*0008*/ 	.word	0x00000018


	//----- nvinfo : EIATTR_FRAME_SIZE
	.align		4
.L_2:
        /*000c*/ 	.byte	0x04, 0x11
        /*000e*/ 	.short	(.L_4 - .L_3)
	.align		4
.L_3:
        /*0010*/ 	.word	index@(_Z21tiled_conv_1d_basic_kPfS_ii)
        /*0014*/ 	.word	0x00000000


	//----- nvinfo : EIATTR_MIN_STACK_SIZE
	.align		4
.L_4:
        /*0018*/ 	.byte	0x04, 0x12
        /*001a*/ 	.short	(.L_6 - .L_5)
	.align		4
.L_5:
        /*001c*/ 	.word	index@(_Z21tiled_conv_1d_basic_kPfS_ii)
        /*0020*/ 	.word	0x00000000
.L_6:


//--------------------- .nv.compat                --------------------------
	.section	.nv.compat,"",@"SHT_CUDA_COMPAT_INFO"
	.align	4
        /*0000*/ 	.byte	0x02, 0x09, 0x00, 0x00, 0x02, 0x02, 0x01, 0x00, 0x02, 0x05, 0x05, 0x00, 0x03, 0x07, 0x01, 0x01
        /*0010*/ 	.byte	0x02, 0x03, 0x00, 0x00, 0x02, 0x06, 0x01, 0x00, 0x04, 0x0b, 0x08, 0x00, 0x09, 0x00, 0x00, 0x00
        /*0020*/ 	.byte	0x00, 0x00, 0x00, 0x00


//--------------------- .nv.info._Z21tiled_conv_1d_basic_kPfS_ii --------------------------
	.section	.nv.info._Z21tiled_conv_1d_basic_kPfS_ii,"",@"SHT_CUDA_INFO"
	.sectionflags	@""
	.align	4


	//----- nvinfo : EIATTR_CUDA_API_VERSION
	.align		4
        /*0000*/ 	.byte	0x04, 0x37
        /*0002*/ 	.short	(.L_8 - .L_7)
.L_7:
        /*0004*/ 	.word	0x00000082


	//----- nvinfo : EIATTR_KPARAM_INFO
	.align		4
.L_8:
        /*0008*/ 	.byte	0x04, 0x17
        /*000a*/ 	.short	(.L_10 - .L_9)
.L_9:
        /*000c*/ 	.word	0x00000000
        /*0010*/ 	.short	0x0003
        /*0012*/ 	.short	0x0014
        /*0014*/ 	.byte	0x00, 0xf0, 0x11, 0x00


	//----- nvinfo : EIATTR_KPARAM_INFO
	.align		4
.L_10:
        /*0018*/ 	.byte	0x04, 0x17
        /*001a*/ 	.short	(.L_12 - .L_11)
.L_11:
        /*001c*/ 	.word	0x00000000
        /*0020*/ 	.short	0x0002
        /*0022*/ 	.short	0x0010
        /*0024*/ 	.byte	0x00, 0xf0, 0x11, 0x00


	//----- nvinfo : EIATTR_KPARAM_INFO
	.align		4
.L_12:
        /*0028*/ 	.byte	0x04, 0x17
        /*002a*/ 	.short	(.L_14 - .L_13)
.L_13:
        /*002c*/ 	.word	0x00000000
        /*0030*/ 	.short	0x0001
        /*0032*/ 	.short	0x0008
        /*0034*/ 	.byte	0x00, 0xf5, 0x21, 0x00


	//----- nvinfo : EIATTR_KPARAM_INFO
	.align		4
.L_14:
        /*0038*/ 	.byte	0x04, 0x17
        /*003a*/ 	.short	(.L_16 - .L_15)
.L_15:
        /*003c*/ 	.word	0x00000000
        /*0040*/ 	.short	0x0000
        /*0042*/ 	.short	0x0000
        /*0044*/ 	.byte	0x00, 0xf5, 0x21, 0x00


	//----- nvinfo : EIATTR_SPARSE_MMA_MASK
	.align		4
.L_16:
        /*0048*/ 	.byte	0x03, 0x50
        /*004a*/ 	.short	0x0000


	//----- nvinfo : EIATTR_MAXREG_COUNT
	.align		4
        /*004c*/ 	.byte	0x03, 0x1b
        /*004e*/ 	.short	0x00ff


	//----- nvinfo : EIATTR_NUM_BARRIERS
	.align		4
        /*0050*/ 	.byte	0x02, 0x4c
        /*0052*/ 	.byte	0x01
	.zero		1


	//----- nvinfo : EIATTR_MERCURY_ISA_VERSION
	.align		4
        /*0054*/ 	.byte	0x03, 0x5f
        /*0056*/ 	.short	0x0101


	//----- nvinfo : EIATTR_VRC_CTA_INIT_COUNT
	.align		4
        /*0058*/ 	.byte	0x02, 0x4a
	.zero		1
	.zero		1


	//----- nvinfo : EIATTR_EXIT_INSTR_OFFSETS
	.align		4
        /*005c*/ 	.byte	0x04, 0x1c
        /*005e*/ 	.short	(.L_18 - .L_17)


	//   ....[0]....
.L_17:
        /*0060*/ 	.word	0x00000880


	//----- nvinfo : EIATTR_CRS_STACK_SIZE
	.align		4
.L_18:
        /*0064*/ 	.byte	0x04, 0x1e
        /*0066*/ 	.short	(.L_20 - .L_19)
.L_19:
        /*0068*/ 	.word	0x00000000


	//----- nvinfo : EIATTR_CBANK_PARAM_SIZE
	.align		4
.L_20:
        /*006c*/ 	.byte	0x03, 0x19
        /*006e*/ 	.short	0x0018


	//----- nvinfo : EIATTR_PARAM_CBANK
	.align		4
        /*0070*/ 	.byte	0x04, 0x0a
        /*0072*/ 	.short	(.L_22 - .L_21)
	.align		4
.L_21:
        /*0074*/ 	.word	index@(.nv.constant0._Z21tiled_conv_1d_basic_kPfS_ii)
        /*0078*/ 	.short	0x0380
        /*007a*/ 	.short	0x0018


	//----- nvinfo : EIATTR_SW_WAR
	.align		4
.L_22:
        /*007c*/ 	.byte	0x04, 0x36
        /*007e*/ 	.short	(.L_24 - .L_23)
.L_23:
        /*0080*/ 	.word	0x00000008
.L_24:


//--------------------- .nv.callgraph             --------------------------
	.section	.nv.callgraph,"",@"SHT_CUDA_CALLGRAPH"
	.align	4
	.sectionentsize	8
	.align		4
        /*0000*/ 	.word	0x00000000
	.align		4
        /*0004*/ 	.word	0xffffffff
	.align		4
        /*0008*/ 	.word	0x00000000
	.align		4
        /*000c*/ 	.word	0xfffffffe
	.align		4
        /*0010*/ 	.word	0x00000000
	.align		4
        /*0014*/ 	.word	0xfffffffd
	.align		4
        /*0018*/ 	.word	0x00000000
	.align		4
        /*001c*/ 	.word	0xfffffffc


//--------------------- .nv.constant3             --------------------------
	.section	.nv.constant3,"a",@progbits
	.align	4
.nv.constant3:
	.type		M,@object
	.size		M,(.L_0 - M)
M:
	.zero		20
.L_0:


//--------------------- .text._Z21tiled_conv_1d_basic_kPfS_ii --------------------------
	.section	.text._Z21tiled_conv_1d_basic_kPfS_ii,"ax",@progbits
	.align	128
        .global         _Z21tiled_conv_1d_basic_kPfS_ii
        .type           _Z21tiled_conv_1d_basic_kPfS_ii,@function
        .size           _Z21tiled_conv_1d_basic_kPfS_ii,(.L_x_12 - _Z21tiled_conv_1d_basic_kPfS_ii)
        .other          _Z21tiled_conv_1d_basic_kPfS_ii,@"STO_CUDA_ENTRY STV_DEFAULT"
_Z21tiled_conv_1d_basic_kPfS_ii:
.text._Z21tiled_conv_1d_basic_kPfS_ii:
[----:B------:R-:W-:Y:S01]  /*0000*/  LDC R1, c[0x0][0x37c] ;  /* 0x0000df00ff017b82 */ /* 0x000fe20000000800 */
[----:B------:R-:W0:Y:S07]  /*0010*/  S2R R0, SR_TID.X ;  /* 0x0000000000007919 */ /* 0x000e2e0000002100 */
[----:B------:R-:W0:Y:S01]  /*0020*/  LDC R14, c[0x0][0x360] ;  /* 0x0000d800ff0e7b82 */ /* 0x000e220000000800 */
[----:B------:R-:W1:Y:S01]  /*0030*/  LDCU.64 UR12, c[0x0][0x358] ;  /* 0x00006b00ff0c77ac */ /* 0x000e620008000a00 */
[----:B------:R-:W0:Y:S06]  /*0040*/  S2R R13, SR_CTAID.X ;  /* 0x00000000000d7919 */ /* 0x000e2c0000002500 */
[----:B------:R-:W2:Y:S08]  /*0050*/  LDC.64 R2, c[0x0][0x380] ;  /* 0x0000e000ff027b82 */ /* 0x000eb00000000a00 */
[----:B------:R-:W3:Y:S01]  /*0060*/  LDC R4, c[0x0][0x390] ;  /* 0x0000e400ff047b82 */ /* 0x000ee20000000800 */
[----:B0-----:R-:W-:-:S04]  /*0070*/  IMAD R5, R13, R14, R0 ;  /* 0x0000000e0d057224 */ /* 0x001fc800078e0200 */
[----:B--2---:R-:W-:-:S05]  /*0080*/  IMAD.WIDE.U32 R6, R5, 0x4, R2 ;  /* 0x0000000405067825 */ /* 0x004fca00078e0002 */
[----:B-1----:R0:W5:Y:S01]  /*0090*/  LDG.E R12, desc[UR12][R6.64] ;  /* 0x0000000c060c7981 */ /* 0x002162000c1e1900 */
[----:B---3--:R-:W-:Y:S01]  /*00a0*/  LEA.HI R8, R4, R4, RZ, 0x1 ;  /* 0x0000000404087211 */ /* 0x008fe200078f08ff */
[----:B------:R-:W-:Y:S03]  /*00b0*/  BSSY.RECONVERGENT B0, `(.L_x_0) ;  /* 0x0000012000007945 */ /* 0x000fe60003800200 */
[----:B------:R-:W-:-:S05]  /*00c0*/  SHF.R.S32.HI R9, RZ, 0x1, R8 ;  /* 0x00000001ff097819 */ /* 0x000fca0000011408 */
[----:B------:R-:W-:-:S05]  /*00d0*/  IMAD.IADD R11, R14, 0x1, -R9 ;  /* 0x000000010e0b7824 */ /* 0x000fca00078e0a09 */
[----:B------:R-:W-:-:S13]  /*00e0*/  ISETP.GE.U32.AND P0, PT, R0, R11, PT ;  /* 0x0000000b0000720c */ /* 0x000fda0003f06070 */
[----:B0-----:R-:W-:Y:S05]  /*00f0*/  @!P0 BRA `(.L_x_1) ;  /* 0x0000000000348947 */ /* 0x001fea0003800000 */
[----:B------:R-:W-:Y:S02]  /*0100*/  IMAD R7, R13, R14, -R14 ;  /* 0x0000000e0d077224 */ /* 0x000fe400078e0a0e */
[----:B------:R-:W-:Y:S02]  /*0110*/  HFMA2 R8, -RZ, RZ, 0, 0 ;  /* 0x00000000ff087431 */ /* 0x000fe400000001ff */
[----:B------:R-:W-:-:S05]  /*0120*/  IMAD.IADD R11, R7, 0x1, R0 ;  /* 0x00000001070b7824 */ /* 0x000fca00078e0200 */
[----:B------:R-:W-:-:S13]  /*0130*/  ISETP.GE.AND P0, PT, R11, RZ, PT ;  /* 0x000000ff0b00720c */ /* 0x000fda0003f06270 */
[----:B------:R-:W0:Y:S02]  /*0140*/  @P0 LDC.64 R6, c[0x0][0x380] ;  /* 0x0000e000ff060b82 */ /* 0x000e240000000a00 */
[----:B0-----:R-:W-:-:S05]  /*0150*/  @P0 IMAD.WIDE.U32 R6, R11, 0x4, R6 ;  /* 0x000000040b060825 */ /* 0x001fca00078e0006 */
[----:B------:R-:W2:Y:S01]  /*0160*/  @P0 LDG.E R8, desc[UR12][R6.64] ;  /* 0x0000000c06080981 */ /* 0x000ea2000c1e1900 */
[----:B------:R-:W0:Y:S01]  /*0170*/  S2UR UR5, SR_CgaCtaId ;  /* 0x00000000000579c3 */ /* 0x000e220000008800 */
[----:B------:R-:W-:Y:S01]  /*0180*/  UMOV UR4, 0x400 ;  /* 0x0000040000047882 */ /* 0x000fe20000000000 */
[----:B------:R-:W-:Y:S01]  /*0190*/  IADD3 R10, PT, PT, R9, R0, -R14 ;  /* 0x00000000090a7210 */ /* 0x000fe20007ffe80e */
[----:B0-----:R-:W-:-:S06]  /*01a0*/  ULEA UR4, UR5, UR4, 0x18 ;  /* 0x0000000405047291 */ /* 0x001fcc000f8ec0ff */
[----:B------:R-:W-:-:S05]  /*01b0*/  LEA R11, R10, UR4, 0x2 ;  /* 0x000000040a0b7c11 */ /* 0x000fca000f8e10ff */
[----:B--2---:R0:W-:Y:S02]  /*01c0*/  STS [R11], R8 ;  /* 0x000000080b007388 */ /* 0x0041e40000000800 */
.L_x_1:
[----:B------:R-:W-:Y:S05]  /*01d0*/  BSYNC.RECONVERGENT B0 ;  /* 0x0000000000007941 */ /* 0x000fea0003800200 */
.L_x_0:
[----:B------:R-:W1:Y:S01]  /*01e0*/  S2UR UR5, SR_CgaCtaId ;  /* 0x00000000000579c3 */ /* 0x000e620000008800 */
[----:B------:R-:W-:Y:S01]  /*01f0*/  UMOV UR4, 0x400 ;  /* 0x0000040000047882 */ /* 0x000fe20000000000 */
[----:B------:R-:W-:Y:S01]  /*0200*/  IMAD.IADD R6, R9, 0x1, R0 ;  /* 0x0000000109067824 */ /* 0x000fe200078e0200 */
[----:B------:R-:W-:Y:S01]  /*0210*/  BSSY.RECONVERGENT B0, `(.L_x_2) ;  /* 0x0000013000007945 */ /* 0x000fe20003800200 */
[----:B-1----:R-:W-:-:S06]  /*0220*/  ULEA UR4, UR5, UR4, 0x18 ;  /* 0x0000000405047291 */ /* 0x002fcc000f8ec0ff */
[----:B------:R-:W-:-:S05]  /*0230*/  LEA R7, R6, UR4, 0x2 ;  /* 0x0000000406077c11 */ /* 0x000fca000f8e10ff */
[----:B------:R-:W-:Y:S01]  /*0240*/  IMAD R6, R13, 0x4, R7 ;  /* 0x000000040d067824 */ /* 0x000fe200078e0207 */
[----:B-----5:R-:W-:Y:S04]  /*0250*/  STS [R7], R12 ;  /* 0x0000000c07007388 */ /* 0x020fe80000000800 */
[----:B0-----:R-:W0:Y:S02]  /*0260*/  LDS R8, [R6] ;  /* 0x0000000006087984 */ /* 0x001e240000000800 */
[----:B0-----:R-:W-:-:S04]  /*0270*/  FSETP.NEU.AND P0, PT, R8, RZ, PT ;  /* 0x000000ff0800720b */ /* 0x001fc80003f0d000 */
[----:B------:R-:W-:-:S13]  /*0280*/  ISETP.GE.U32.OR P0, PT, R0, R9, P0 ;  /* 0x000000090000720c */ /* 0x000fda0000706470 */
[----:B------:R-:W-:Y:S05]  /*0290*/  @P0 BRA `(.L_x_3) ;  /* 0x0000000000280947 */ /* 0x000fea0003800000 */
[----:B------:R-:W0:Y:S01]  /*02a0*/  LDCU UR5, c[0x0][0x394] ;  /* 0x00007280ff0577ac */ /* 0x000e220008000800 */
[----:B------:R-:W-:Y:S01]  /*02b0*/  IADD3 R7, PT, PT, R5, R14, RZ ;  /* 0x0000000e05077210 */ /* 0x000fe20007ffe0ff */
[----:B------:R-:W-:Y:S01]  /*02c0*/  BSSY.RECONVERGENT B1, `(.L_x_4) ;  /* 0x0000006000017945 */ /* 0x000fe20003800200 */
[----:B------:R-:W-:Y:S02]  /*02d0*/  IMAD.MOV.U32 R9, RZ, RZ, RZ ;  /* 0x000000ffff097224 */ /* 0x000fe400078e00ff */
[----:B0-----:R-:W-:-:S13]  /*02e0*/  ISETP.GE.AND P0, PT, R7, UR5, PT ;  /* 0x0000000507007c0c */ /* 0x001fda000bf06270 */
[----:B------:R-:W-:Y:S05]  /*02f0*/  @P0 BRA `(.L_x_5) ;  /* 0x0000000000080947 */ /* 0x000fea0003800000 */
[----:B------:R-:W-:-:S05]  /*0300*/  IMAD.WIDE R2, R7, 0x4, R2 ;  /* 0x0000000407027825 */ /* 0x000fca00078e0202 */
[----:B------:R0:W5:Y:S02]  /*0310*/  LDG.E R9, desc[UR12][R2.64] ;  /* 0x0000000c02097981 */ /* 0x000164000c1e1900 */
.L_x_5:
[----:B------:R-:W-:Y:S05]  /*0320*/  BSYNC.RECONVERGENT B1 ;  /* 0x0000000000017941 */ /* 0x000fea0003800200 */
.L_x_4:
[----:B-----5:R1:W-:Y:S02]  /*0330*/  STS [R6], R9 ;  /* 0x0000000906007388 */ /* 0x0203e40000000800 */
.L_x_3:
[----:B------:R-:W-:Y:S05]  /*0340*/  BSYNC.RECONVERGENT B0 ;  /* 0x0000000000007941 */ /* 0x000fea0003800200 */
.L_x_2:
[----:B------:R-:W-:Y:S01]  /*0350*/  BAR.SYNC.DEFER_BLOCKING 0x0 ;  /* 0x0000000000007b1d */ /* 0x000fe20000010000 */
[----:B------:R-:W-:Y:S01]  /*0360*/  ISETP.GE.AND P0, PT, R4, 0x1, PT ;  /* 0x000000010400780c */ /* 0x000fe20003f06270 */
[----:B------:R-:W-:-:S12]  /*0370*/  IMAD.MOV.U32 R7, RZ, RZ, RZ ;  /* 0x000000ffff077224 */ /* 0x000fd800078e00ff */
[----:B------:R-:W-:Y:S05]  /*0380*/  @!P0 BRA `(.L_x_6) ;  /* 0x0000000400308947 */ /* 0x000fea0003800000 */
[C---:B------:R-:W-:Y:S01]  /*0390*/  ISETP.GE.U32.AND P1, PT, R4.reuse, 0x8, PT ;  /* 0x000000080400780c */ /* 0x040fe20003f26070 */
[----:B0-----:R-:W-:Y:S01]  /*03a0*/  IMAD.MOV.U32 R3, RZ, RZ, RZ ;  /* 0x000000ffff037224 */ /* 0x001fe200078e00ff */
[----:B------:R-:W-:Y:S02]  /*03b0*/  LOP3.LUT R10, R4, 0x7, RZ, 0xc0, !PT ;  /* 0x00000007040a7812 */ /* 0x000fe400078ec0ff */
[----:B------:R-:W-:Y:S02]  /*03c0*/  MOV R7, RZ ;  /* 0x000000ff00077202 */ /* 0x000fe40000000f00 */
[----:B------:R-:W-:-:S07]  /*03d0*/  ISETP.NE.AND P0, PT, R10, RZ, PT ;  /* 0x000000ff0a00720c */ /* 0x000fce0003f05270 */
[----:B------:R-:W-:Y:S06]  /*03e0*/  @!P1 BRA `(.L_x_7) ;  /* 0x00000000007c9947 */ /* 0x000fec0003800000 */
[----:B------:R-:W-:Y:S01]  /*03f0*/  LEA R2, R0, UR4, 0x2 ;  /* 0x0000000400027c11 */ /* 0x000fe2000f8e10ff */
[----:B------:R-:W-:Y:S01]  /*0400*/  HFMA2 R7, -RZ, RZ, 0, 0 ;  /* 0x00000000ff077431 */ /* 0x000fe200000001ff */
[----:B------:R-:W-:Y:S01]  /*0410*/  LOP3.LUT R3, R4, 0x7ffffff8, RZ, 0xc0, !PT ;  /* 0x7ffffff804037812 */ /* 0x000fe200078ec0ff */
[----:B------:R-:W-:Y:S02]  /*0420*/  UMOV UR5, 0x10 ;  /* 0x0000001000057882 */ /* 0x000fe40000000000 */
[----:B-1----:R-:W-:Y:S01]  /*0430*/  VIADD R6, R2, 0x10 ;  /* 0x0000001002067836 */ /* 0x002fe20000000000 */
[----:B------:R-:W-:-:S07]  /*0440*/  IADD3 R2, PT, PT, -R3, RZ, RZ ;  /* 0x000000ff03027210 */ /* 0x000fce0007ffe1ff */
.L_x_8:
[----:B------:R-:W0:Y:S01]  /*0450*/  LDS R8, [R6+-0x10] ;  /* 0xfffff00006087984 */ /* 0x000e220000000800 */
[----:B------:R-:W0:Y:S01]  /*0460*/  LDCU.64 UR6, c[0x3][UR5+-0x10] ;  /* 0x00fffe00050677ac */ /* 0x000e220008000a00 */
[----:B------:R-:W-:Y:S02]  /*0470*/  VIADD R2, R2, 0x8 ;  /* 0x0000000802027836 */ /* 0x000fe40000000000 */
[----:B------:R-:W1:Y:S01]  /*0480*/  LDS R9, [R6+-0xc] ;  /* 0xfffff40006097984 */ /* 0x000e620000000800 */
[----:B------:R-:W2:Y:S02]  /*0490*/  LDCU.64 UR8, c[0x3][UR5+-0x8] ;  /* 0x00ffff00050877ac */ /* 0x000ea40008000a00 */
[----:B------:R-:W-:Y:S01]  /*04a0*/  ISETP.NE.AND P1, PT, R2, RZ, PT ;  /* 0x000000ff0200720c */ /* 0x000fe20003f25270 */
[----:B------:R-:W2:Y:S01]  /*04b0*/  LDS R11, [R6+-0x8] ;  /* 0xfffff800060b7984 */ /* 0x000ea20000000800 */
[----:B------:R-:W3:Y:S03]  /*04c0*/  LDCU.64 UR10, c[0x3][UR5] ;  /* 0x00c00000050a77ac */ /* 0x000ee60008000a00 */
[----:B------:R-:W4:Y:S04]  /*04d0*/  LDS R13, [R6+-0x4] ;  /* 0xfffffc00060d7984 */ /* 0x000f280000000800 */
[----:B------:R-:W3:Y:S04]  /*04e0*/  LDS R15, [R6] ;  /* 0x00000000060f7984 */ /* 0x000ee80000000800 */
[----:B------:R-:W5:Y:S04]  /*04f0*/  LDS R17, [R6+0x4] ;  /* 0x0000040006117984 */ /* 0x000f680000000800 */
[----:B------:R-:W5:Y:S04]  /*0500*/  LDS R19, [R6+0x8] ;  /* 0x0000080006137984 */ /* 0x000f680000000800 */
[----:B------:R0:W5:Y:S02]  /*0510*/  LDS R21, [R6+0xc] ;  /* 0x00000c0006157984 */ /* 0x0001640000000800 */
[----:B0-----:R-:W-:Y:S01]  /*0520*/  IADD3 R6, PT, PT, R6, 0x20, RZ ;  /* 0x0000002006067810 */ /* 0x001fe20007ffe0ff */
[----:B------:R-:W-:-:S04]  /*0530*/  FFMA R8, R8, UR6, R7 ;  /* 0x0000000608087c23 */ /* 0x000fc80008000007 */
[----:B-1----:R-:W-:Y:S01]  /*0540*/  FFMA R8, R9, UR7, R8 ;  /* 0x0000000709087c23 */ /* 0x002fe20008000008 */
[----:B------:R-:W0:Y:S03]  /*0550*/  LDCU.64 UR6, c[0x3][UR5+0x8] ;  /* 0x00c00100050677ac */ /* 0x000e260008000a00 */
[----:B--2---:R-:W-:Y:S01]  /*0560*/  FFMA R8, R11, UR8, R8 ;  /* 0x000000080b087c23 */ /* 0x004fe20008000008 */
[----:B------:R-:W-:-:S03]  /*0570*/  UIADD3 UR5, UPT, UPT, UR5, 0x20, URZ ;  /* 0x0000002005057890 */ /* 0x000fc6000fffe0ff */
[----:B----4-:R-:W-:-:S04]  /*0580*/  FFMA R8, R13, UR9, R8 ;  /* 0x000000090d087c23 */ /* 0x010fc80008000008 */
[----:B---3--:R-:W-:-:S04]  /*0590*/  FFMA R8, R15, UR10, R8 ;  /* 0x0000000a0f087c23 */ /* 0x008fc80008000008 */
[----:B-----5:R-:W-:-:S04]  /*05a0*/  FFMA R8, R17, UR11, R8 ;  /* 0x0000000b11087c23 */ /* 0x020fc80008000008 */
[----:B0-----:R-:W-:-:S04]  /*05b0*/  FFMA R8, R19, UR6, R8 ;  /* 0x0000000613087c23 */ /* 0x001fc80008000008 */
[----:B------:R-:W-:Y:S01]  /*05c0*/  FFMA R7, R21, UR7, R8 ;  /* 0x0000000715077c23 */ /* 0x000fe20008000008 */
[----:B------:R-:W-:Y:S06]  /*05d0*/  @P1 BRA `(.L_x_8) ;  /* 0xfffffffc009c1947 */ /* 0x000fec000383ffff */
.L_x_7:
[----:B------:R-:W-:Y:S05]  /*05e0*/  @!P0 BRA `(.L_x_6) ;  /* 0x0000000000988947 */ /* 0x000fea0003800000 */
[----:B------:R-:W-:Y:S02]  /*05f0*/  ISETP.GE.U32.AND P0, PT, R10, 0x4, PT ;  /* 0x000000040a00780c */ /* 0x000fe40003f06070 */
[----:B------:R-:W-:-:S04]  /*0600*/  LOP3.LUT R16, R4, 0x3, RZ, 0xc0, !PT ;  /* 0x0000000304107812 */ /* 0x000fc800078ec0ff */
[----:B------:R-:W-:-:S07]  /*0610*/  ISETP.NE.AND P1, PT, R16, RZ, PT ;  /* 0x000000ff1000720c */ /* 0x000fce0003f25270 */
[----:B------:R-:W-:Y:S06]  /*0620*/  @!P0 BRA `(.L_x_9) ;  /* 0x0000000000388947 */ /* 0x000fec0003800000 */
[----:B------:R-:W-:-:S05]  /*0630*/  IMAD.IADD R2, R3, 0x1, R0 ;  /* 0x0000000103027824 */ /* 0x000fca00078e0200 */
[----:B-1----:R-:W-:Y:S02]  /*0640*/  LEA R6, R2, UR4, 0x2 ;  /* 0x0000000402067c11 */ /* 0x002fe4000f8e10ff */
[C---:B------:R-:W-:Y:S01]  /*0650*/  SHF.L.U32 R2, R3.reuse, 0x2, RZ ;  /* 0x0000000203027819 */ /* 0x040fe200000006ff */
[----:B------:R-:W-:Y:S02]  /*0660*/  VIADD R3, R3, 0x4 ;  /* 0x0000000403037836 */ /* 0x000fe40000000000 */
[----:B------:R-:W0:Y:S01]  /*0670*/  LDS R12, [R6] ;  /* 0x00000000060c7984 */ /* 0x000e220000000800 */
[----:B------:R-:W0:Y:S03]  /*0680*/  LDC.64 R10, c[0x3][R2] ;  /* 0x00c00000020a7b82 */ /* 0x000e260000000a00 */
[----:B------:R-:W1:Y:S04]  /*0690*/  LDS R13, [R6+0x4] ;  /* 0x00000400060d7984 */ /* 0x000e680000000800 */
[----:B------:R-:W2:Y:S01]  /*06a0*/  LDS R14, [R6+0x8] ;  /* 0x00000800060e7984 */ /* 0x000ea20000000800 */
[----:B------:R-:W2:Y:S03]  /*06b0*/  LDC.64 R8, c[0x3][R2+0x8] ;  /* 0x00c0020002087b82 */ /* 0x000ea60000000a00 */
[----:B------:R-:W3:Y:S01]  /*06c0*/  LDS R15, [R6+0xc] ;  /* 0x00000c00060f7984 */ /* 0x000ee20000000800 */
[----:B0-----:R-:W-:-:S04]  /*06d0*/  FFMA R10, R10, R12, R7 ;  /* 0x0000000c0a0a7223 */ /* 0x001fc80000000007 */
[----:B-1----:R-:W-:-:S04]  /*06e0*/  FFMA R11, R11, R13, R10 ;  /* 0x0000000d0b0b7223 */ /* 0x002fc8000000000a */
[----:B--2---:R-:W-:-:S04]  /*06f0*/  FFMA R8, R8, R14, R11 ;  /* 0x0000000e08087223 */ /* 0x004fc8000000000b */
[----:B---3--:R-:W-:-:S07]  /*0700*/  FFMA R7, R9, R15, R8 ;  /* 0x0000000f09077223 */ /* 0x008fce0000000008 */
.L_x_9:
[----:B------:R-:W-:Y:S05]  /*0710*/  @!P1 BRA `(.L_x_6) ;  /* 0x00000000004c9947 */ /* 0x000fea0003800000 */
[----:B------:R-:W-:Y:S02]  /*0720*/  ISETP.NE.AND P0, PT, R16, 0x1, PT ;  /* 0x000000011000780c */ /* 0x000fe40003f05270 */
[----:B------:R-:W-:-:S04]  /*0730*/  LOP3.LUT R4, R4, 0x1, RZ, 0xc0, !PT ;  /* 0x0000000104047812 */ /* 0x000fc800078ec0ff */
[----:B------:R-:W-:-:S07]  /*0740*/  ISETP.NE.U32.AND P1, PT, R4, 0x1, PT ;  /* 0x000000010400780c */ /* 0x000fce0003f25070 */
[----:B------:R-:W-:Y:S06]  /*0750*/  @!P0 BRA `(.L_x_10) ;  /* 0x0000000000248947 */ /* 0x000fec0003800000 */
[----:B------:R-:W-:-:S04]  /*0760*/  IADD3 R2, PT, PT, R3, R0, RZ ;  /* 0x0000000003027210 */ /* 0x000fc80007ffe0ff */
[----:B------:R-:W-:Y:S01]  /*0770*/  LEA R4, R2, UR4, 0x2 ;  /* 0x0000000402047c11 */ /* 0x000fe2000f8e10ff */
[C---:B------:R-:W-:Y:S01]  /*0780*/  IMAD.SHL.U32 R2, R3.reuse, 0x4, RZ ;  /* 0x0000000403027824 */ /* 0x040fe200078e00ff */
[----:B------:R-:W-:-:S03]  /*0790*/  IADD3 R3, PT, PT, R3, 0x2, RZ ;  /* 0x0000000203037810 */ /* 0x000fc60007ffe0ff */
[----:B-1----:R-:W0:Y:S01]  /*07a0*/  LDS R6, [R4] ;  /* 0x0000000004067984 */ /* 0x002e220000000800 */
[----:B------:R-:W0:Y:S03]  /*07b0*/  LDC.64 R8, c[0x3][R2] ;  /* 0x00c0000002087b82 */ /* 0x000e260000000a00 */
[----:B------:R-:W1:Y:S01]  /*07c0*/  LDS R10, [R4+0x4] ;  /* 0x00000400040a7984 */ /* 0x000e620000000800 */
[----:B0-----:R-:W-:-:S04]  /*07d0*/  FFMA R6, R8, R6, R7 ;  /* 0x0000000608067223 */ /* 0x001fc80000000007 */
[----:B-1----:R-:W-:-:S07]  /*07e0*/  FFMA R7, R9, R10, R6 ;  /* 0x0000000a09077223 */ /* 0x002fce0000000006 */
.L_x_10:
[----:B------:R-:W-:Y:S01]  /*07f0*/  @!P1 IMAD.IADD R0, R0, 0x1, R3 ;  /* 0x0000000100009824 */ /* 0x000fe200078e0203 */
[----:B------:R-:W-:-:S04]  /*0800*/  @!P1 SHF.L.U32 R3, R3, 0x2, RZ ;  /* 0x0000000203039819 */ /* 0x000fc800000006ff */
[----:B------:R-:W-:Y:S02]  /*0810*/  @!P1 LEA R2, R0, UR4, 0x2 ;  /* 0x0000000400029c11 */ /* 0x000fe4000f8e10ff */
[----:B------:R-:W0:Y:S04]  /*0820*/  @!P1 LDC R0, c[0x3][R3] ;  /* 0x00c0000003009b82 */ /* 0x000e280000000800 */
[----:B------:R-:W0:Y:S02]  /*0830*/  @!P1 LDS R2, [R2] ;  /* 0x0000000002029984 */ /* 0x000e240000000800 */
[----:B0-----:R-:W-:-:S07]  /*0840*/  @!P1 FFMA R7, R0, R2, R7 ;  /* 0x0000000200079223 */ /* 0x001fce0000000007 */
.L_x_6:
[----:B0-----:R-:W0:Y:S02]  /*0850*/  LDC.64 R2, c[0x0][0x388] ;  /* 0x0000e200ff027b82 */ /* 0x001e240000000a00 */
[----:B0-----:R-:W-:-:S05]  /*0860*/  IMAD.WIDE R2, R5, 0x4, R2 ;  /* 0x0000000405027825 */ /* 0x001fca00078e0202 */
[----:B------:R-:W-:Y:S01]  /*0870*/  STG.E desc[UR12][R2.64], R7 ;  /* 0x0000000702007986 */ /* 0x000fe2000c10190c */
[----:B------:R-:W-:Y:S05]  /*0880*/  EXIT ;  /* 0x000000000000794d */ /* 0x000fea0003800000 */
.L_x_11:
[----:B------:R-:W-:-:S00]  /*0890*/  BRA `(.L_x_11) ;  /* 0xfffffffc00fc7947 */ /* 0x000fc0000383ffff */
[----:B------:R-:W-:-:S00]  /*08a0*/  NOP ;  /* 0x0000000000007918 */ /* 0x000fc00000000000 */
        /* <DEDUP_REMOVED lines=13> */
.L_x_12:


//--------------------- .nv.shared._Z21tiled_conv_1d_basic_kPfS_ii --------------------------
	.section	.nv.shared._Z21tiled_conv_1d_basic_kPfS_ii,"aw",@nobits
	.sectionflags	@""
	.align	4
.nv.shared._Z21tiled_conv_1d_basic_kPfS_ii:
	.zero		1168


//--------------------- .nv.shared.reserved.0     --------------------------
	.section	.nv.shared.reserved.0,"aw",@nobits
	.weak		__nv_reservedSMEM_offset_0_alias
	.size		__nv_reservedSMEM_offset_0_alias, 0, 64
	.other		__nv_reservedSMEM_offset_0_alias,@"STO_CUDA_RESERVED_SHARED STV_DEFAULT"
__nv_reservedSMEM_offset_0_alias:
	.zero		0
	.zero		64


//--------------------- .nv.constant0._Z21tiled_conv_1d_basic_kPfS_ii --------------------------
	.section	.nv.constant0._Z21tiled_conv_1d_basic_kPfS_ii,"a",@progbits
	.sectionflags	@""
	.align	4
.nv.constant0._Z21tiled_conv_1d_basic_kPfS_ii:
	.zero		920


//--------------------- SYMBOLS --------------------------

	.type		.nv.reservedSmem.offset0,@object
	.size		.nv.reservedSmem.offset0,0x4
	.type		.nv.reservedSmem.cap,@object
	.size		.nv.reservedSmem.cap,0x4
